//
// Generated by NVIDIA NVVM Compiler
//
// Compiler Build ID: CL-36424714
// Cuda compilation tools, release 13.0, V13.0.88
// Based on NVVM 20.0.0
//

.version 9.0
.target sm_100
.address_size 64

	// .globl	_Z7kernel1PdS_i
// _ZZ7kernel1PdS_iE6s_data has been demoted

.visible .entry _Z7kernel1PdS_i(
	.param .u64 .ptr .align 1 _Z7kernel1PdS_i_param_0,
	.param .u64 .ptr .align 1 _Z7kernel1PdS_i_param_1,
	.param .u32 _Z7kernel1PdS_i_param_2
)
{
	.reg .pred 	%p<8>;
	.reg .b32 	%r<18>;
	.reg .b64 	%rd<9>;
	.reg .b64 	%fd<6>;
	// demoted variable
	.shared .align 8 .b8 _ZZ7kernel1PdS_iE6s_data[1024];
	ld.param.u64 	%rd1, [_Z7kernel1PdS_i_param_0];
	ld.param.u64 	%rd2, [_Z7kernel1PdS_i_param_1];
	ld.param.u32 	%r8, [_Z7kernel1PdS_i_param_2];
	mov.u32 	%r1, %tid.x;
	mov.u32 	%r2, %ctaid.x;
	mov.u32 	%r3, %ntid.x;
	mad.lo.s32 	%r4, %r2, %r3, %r1;
	setp.ge.u32 	%p1, %r4, %r8;
	shl.b32 	%r9, %r1, 3;
	mov.u32 	%r10, _ZZ7kernel1PdS_iE6s_data;
	add.s32 	%r5, %r10, %r9;
	@%p1 bra 	$L__BB0_2;
	cvta.to.global.u64 	%rd3, %rd1;
	mul.wide.u32 	%rd4, %r4, 8;
	add.s64 	%rd5, %rd3, %rd4;
	ld.global.f64 	%fd1, [%rd5];
	st.shared.f64 	[%r5], %fd1;
$L__BB0_2:
	bar.sync 	0;
	setp.lt.u32 	%p2, %r3, 2;
	@%p2 bra 	$L__BB0_7;
	mov.b32 	%r17, 1;
$L__BB0_4:
	shl.b32 	%r7, %r17, 1;
	add.s32 	%r12, %r7, -1;
	and.b32  	%r13, %r12, %r1;
	setp.ne.s32 	%p3, %r13, 0;
	add.s32 	%r14, %r17, %r4;
	setp.ge.u32 	%p4, %r14, %r8;
	or.pred  	%p5, %p4, %p3;
	@%p5 bra 	$L__BB0_6;
	shl.b32 	%r15, %r17, 3;
	add.s32 	%r16, %r5, %r15;
	ld.shared.f64 	%fd2, [%r16];
	ld.shared.f64 	%fd3, [%r5];
	add.f64 	%fd4, %fd2, %fd3;
	st.shared.f64 	[%r5], %fd4;
$L__BB0_6:
	bar.sync 	0;
	setp.lt.u32 	%p6, %r7, %r3;
	mov.u32 	%r17, %r7;
	@%p6 bra 	$L__BB0_4;
$L__BB0_7:
	setp.ne.s32 	%p7, %r1, 0;
	@%p7 bra 	$L__BB0_9;
	ld.shared.f64 	%fd5, [_ZZ7kernel1PdS_iE6s_data];
	cvta.to.global.u64 	%rd6, %rd2;
	mul.wide.u32 	%rd7, %r2, 8;
	add.s64 	%rd8, %rd6, %rd7;
	st.global.f64 	[%rd8], %fd5;
$L__BB0_9:
	ret;

}


// ===== COMPILED SASS (sm_100) =====

	.target	sm_100

	.elftype	@"ET_EXEC"


//--------------------- .note.nv.tkinfo           --------------------------
	.section	.note.nv.tkinfo,"",@"SHT_NOTE"
	.sectionflags	@"SHF_NOTE_NV_TKINFO"
	.tkinfo
        /*0018*/ 	.word	0x00000002
        /*0030*/ 	.string	""
        /*0030*/ 	.string	"ptxas"
        /*0030*/ 	.string	"Cuda compilation tools, release 13.0, V13.0.88"
        /*0030*/ 	.string	"Build cuda_13.0.r13.0/compiler.36424714_0"
        /*0030*/ 	.string	"-arch sm_100 -m 64 "



//--------------------- .note.nv.cuinfo           --------------------------
	.section	.note.nv.cuinfo,"",@"SHT_NOTE"
	.sectionflags	@"SHF_NOTE_NV_CUINFO"
        /*0018*/ 	.short	0x0002
        /*001a*/ 	.short	0x0064
        /*001c*/ 	.short	0x0082
	.zero		2


//--------------------- .nv.info                  --------------------------
	.section	.nv.info,"",@"SHT_CUDA_INFO"
	.align	4


	//----- nvinfo : EIATTR_REGCOUNT
	.align		4
        /*0000*/ 	.byte	0x04, 0x2f
        /*0002*/ 	.short	(.L_1 - .L_0)
	.align		4
.L_0:
        /*0004*/ 	.word	index@(_Z7kernel1PdS_i)
        /*0008*/ 	.word	0x0000000e


	//----- nvinfo : EIATTR_FRAME_SIZE
	.align		4
.L_1:
        /*000c*/ 	.byte	0x04, 0x11
        /*000e*/ 	.short	(.L_3 - .L_2)
	.align		4
.L_2:
        /*0010*/ 	.word	index@(_Z7kernel1PdS_i)
        /*0014*/ 	.word	0x00000000


	//----- nvinfo : EIATTR_MIN_STACK_SIZE
	.align		4
.L_3:
        /*0018*/ 	.byte	0x04, 0x12
        /*001a*/ 	.short	(.L_5 - .L_4)
	.align		4
.L_4:
        /*001c*/ 	.word	index@(_Z7kernel1PdS_i)
        /*0020*/ 	.word	0x00000000
.L_5:


//--------------------- .nv.compat                --------------------------
	.section	.nv.compat,"",@"SHT_CUDA_COMPAT_INFO"
	.align	4
        /*0000*/ 	.byte	0x02, 0x09, 0x00, 0x00, 0x02, 0x02, 0x01, 0x00, 0x02, 0x05, 0x05, 0x00, 0x03, 0x07, 0x01, 0x01
        /*0010*/ 	.byte	0x02, 0x03, 0x00, 0x00, 0x02, 0x06, 0x01, 0x00, 0x04, 0x0b, 0x08, 0x00, 0x01, 0x00, 0x00, 0x00
        /*0020*/ 	.byte	0x00, 0x00, 0x00, 0x00


//--------------------- .nv.info._Z7kernel1PdS_i  --------------------------
	.section	.nv.info._Z7kernel1PdS_i,"",@"SHT_CUDA_INFO"
	.sectionflags	@""
	.align	4


	//----- nvinfo : EIATTR_CUDA_API_VERSION
	.align		4
        /*0000*/ 	.byte	0x04, 0x37
        /*0002*/ 	.short	(.L_7 - .L_6)
.L_6:
        /*0004*/ 	.word	0x00000082


	//----- nvinfo : EIATTR_KPARAM_INFO
	.align		4
.L_7:
        /*0008*/ 	.byte	0x04, 0x17
        /*000a*/ 	.short	(.L_9 - .L_8)
.L_8:
        /*000c*/ 	.word	0x00000000
        /*0010*/ 	.short	0x0002
        /*0012*/ 	.short	0x0010
        /*0014*/ 	.byte	0x00, 0xf0, 0x11, 0x00


	//----- nvinfo : EIATTR_KPARAM_INFO
	.align		4
.L_9:
        /*0018*/ 	.byte	0x04, 0x17
        /*001a*/ 	.short	(.L_11 - .L_10)
.L_10:
        /*001c*/ 	.word	0x00000000
        /*0020*/ 	.short	0x0001
        /*0022*/ 	.short	0x0008
        /*0024*/ 	.byte	0x00, 0xf5, 0x21, 0x00


	//----- nvinfo : EIATTR_KPARAM_INFO
	.align		4
.L_11:
        /*0028*/ 	.byte	0x04, 0x17
        /*002a*/ 	.short	(.L_13 - .L_12)
.L_12:
        /*002c*/ 	.word	0x00000000
        /*0030*/ 	.short	0x0000
        /*0032*/ 	.short	0x0000
        /*0034*/ 	.byte	0x00, 0xf5, 0x21, 0x00


	//----- nvinfo : EIATTR_SPARSE_MMA_MASK
	.align		4
.L_13:
        /*0038*/ 	.byte	0x03, 0x50
        /*003a*/ 	.short	0x0000


	//----- nvinfo : EIATTR_MAXREG_COUNT
	.align		4
        /*003c*/ 	.byte	0x03, 0x1b
        /*003e*/ 	.short	0x00ff


	//----- nvinfo : EIATTR_NUM_BARRIERS
	.align		4
        /*0040*/ 	.byte	0x02, 0x4c
        /*0042*/ 	.byte	0x01
	.zero		1


	//----- nvinfo : EIATTR_MERCURY_ISA_VERSION
	.align		4
        /*0044*/ 	.byte	0x03, 0x5f
        /*0046*/ 	.short	0x0101


	//----- nvinfo : EIATTR_VRC_CTA_INIT_COUNT
	.align		4
        /*0048*/ 	.byte	0x02, 0x4a
	.zero		1
	.zero		1


	//----- nvinfo : EIATTR_EXIT_INSTR_OFFSETS
	.align		4
        /*004c*/ 	.byte	0x04, 0x1c
        /*004e*/ 	.short	(.L_15 - .L_14)


	//   ....[0]....
.L_14:
        /*0050*/ 	.word	0x00000250


	//   ....[1]....
        /*0054*/ 	.word	0x000002d0


	//----- nvinfo : EIATTR_CBANK_PARAM_SIZE
	.align		4
.L_15:
        /*0058*/ 	.byte	0x03, 0x19
        /*005a*/ 	.short	0x0014


	//----- nvinfo : EIATTR_PARAM_CBANK
	.align		4
        /*005c*/ 	.byte	0x04, 0x0a
        /*005e*/ 	.short	(.L_17 - .L_16)
	.align		4
.L_16:
        /*0060*/ 	.word	index@(.nv.constant0._Z7kernel1PdS_i)
        /*0064*/ 	.short	0x0380
        /*0066*/ 	.short	0x0014


	//----- nvinfo : EIATTR_SW_WAR
	.align		4
.L_17:
        /*0068*/ 	.byte	0x04, 0x36
        /*006a*/ 	.short	(.L_19 - .L_18)
.L_18:
        /*006c*/ 	.word	0x00000008
.L_19:


//--------------------- .nv.callgraph             --------------------------
	.section	.nv.callgraph,"",@"SHT_CUDA_CALLGRAPH"
	.align	4
	.sectionentsize	8
	.align		4
        /*0000*/ 	.word	0x00000000
	.align		4
        /*0004*/ 	.word	0xffffffff
	.align		4
        /*0008*/ 	.word	0x00000000
	.align		4
        /*000c*/ 	.word	0xfffffffe
	.align		4
        /*0010*/ 	.word	0x00000000
	.align		4
        /*0014*/ 	.word	0xfffffffd
	.align		4
        /*0018*/ 	.word	0x00000000
	.align		4
        /*001c*/ 	.word	0xfffffffc


//--------------------- .text._Z7kernel1PdS_i     --------------------------
	.section	.text._Z7kernel1PdS_i,"ax",@progbits
	.align	128
        .global         _Z7kernel1PdS_i
        .type           _Z7kernel1PdS_i,@function
        .size           _Z7kernel1PdS_i,(.L_x_3 - _Z7kernel1PdS_i)
        .other          _Z7kernel1PdS_i,@"STO_CUDA_ENTRY STV_DEFAULT"
_Z7kernel1PdS_i:
.text._Z7kernel1PdS_i:
[----:B------:R-:W-:Y:S01]  /*0000*/  LDC R1, c[0x0][0x37c] ;  /* 0x0000df00ff017b82 */ /* 0x000fe20000000800 */
[----:B------:R-:W0:Y:S01]  /*0010*/  S2R R11, SR_TID.X ;  /* 0x00000000000b7919 */ /* 0x000e220000002100 */
[----:B------:R-:W0:Y:S01]  /*0020*/  LDCU UR8, c[0x0][0x360] ;  /* 0x00006c00ff0877ac */ /* 0x000e220008000800 */
[----:B------:R-:W0:Y:S01]  /*0030*/  S2R R8, SR_CTAID.X ;  /* 0x0000000000087919 */ /* 0x000e220000002500 */
[----:B------:R-:W1:Y:S01]  /*0040*/  LDCU UR4, c[0x0][0x390] ;  /* 0x00007200ff0477ac */ /* 0x000e620008000800 */
[----:B------:R-:W2:Y:S01]  /*0050*/  LDCU.64 UR6, c[0x0][0x358] ;  /* 0x00006b00ff0677ac */ /* 0x000ea20008000a00 */
[----:B0-----:R-:W-:-:S05]  /*0060*/  IMAD R7, R8, UR8, R11 ;  /* 0x0000000808077c24 */ /* 0x001fca000f8e020b */
[----:B-1----:R-:W-:-:S13]  /*0070*/  ISETP.GE.U32.AND P0, PT, R7, UR4, PT ;  /* 0x0000000407007c0c */ /* 0x002fda000bf06070 */
[----:B------:R-:W0:Y:S02]  /*0080*/  @!P0 LDC.64 R2, c[0x0][0x380] ;  /* 0x0000e000ff028b82 */ /* 0x000e240000000a00 */
[----:B0-----:R-:W-:-:S06]  /*0090*/  @!P0 IMAD.WIDE.U32 R2, R7, 0x8, R2 ;  /* 0x0000000807028825 */ /* 0x001fcc00078e0002 */
[----:B--2---:R-:W2:Y:S01]  /*00a0*/  @!P0 LDG.E.64 R2, desc[UR6][R2.64] ;  /* 0x0000000602028981 */ /* 0x004ea2000c1e1b00 */
[----:B------:R-:W0:Y:S01]  /*00b0*/  S2UR UR5, SR_CgaCtaId ;  /* 0x00000000000579c3 */ /* 0x000e220000008800 */
[----:B------:R-:W-:Y:S01]  /*00c0*/  UMOV UR4, 0x400 ;  /* 0x0000040000047882 */ /* 0x000fe20000000000 */
[----:B------:R-:W-:Y:S01]  /*00d0*/  UISETP.GE.U32.AND UP0, UPT, UR8, 0x2, UPT ;  /* 0x000000020800788c */ /* 0x000fe2000bf06070 */
[----:B------:R-:W-:Y:S01]  /*00e0*/  ISETP.NE.AND P1, PT, R11, RZ, PT ;  /* 0x000000ff0b00720c */ /* 0x000fe20003f25270 */
[----:B0-----:R-:W-:-:S06]  /*00f0*/  ULEA UR4, UR5, UR4, 0x18 ;  /* 0x0000000405047291 */ /* 0x001fcc000f8ec0ff */
[----:B------:R-:W-:-:S05]  /*0100*/  LEA R9, R11, UR4, 0x3 ;  /* 0x000000040b097c11 */ /* 0x000fca000f8e18ff */
[----:B--2---:R0:W-:Y:S01]  /*0110*/  @!P0 STS.64 [R9], R2 ;  /* 0x0000000209008388 */ /* 0x0041e20000000a00 */
[----:B------:R-:W-:Y:S06]  /*0120*/  BAR.SYNC.DEFER_BLOCKING 0x0 ;  /* 0x0000000000007b1d */ /* 0x000fec0000010000 */
[----:B------:R-:W-:Y:S05]  /*0130*/  BRA.U !UP0, `(.L_x_0) ;  /* 0x0000000108447547 */ /* 0x000fea000b800000 */
[----:B------:R-:W-:Y:S01]  /*0140*/  IMAD.MOV.U32 R0, RZ, RZ, 0x1 ;  /* 0x00000001ff007424 */ /* 0x000fe200078e00ff */
[----:B------:R-:W1:Y:S01]  /*0150*/  LDCU UR4, c[0x0][0x390] ;  /* 0x00007200ff0477ac */ /* 0x000e620008000800 */
[----:B------:R-:W-:-:S05]  /*0160*/  NOP ;  /* 0x0000000000007918 */ /* 0x000fca0000000000 */
.L_x_1:
[----:B------:R-:W-:Y:S02]  /*0170*/  IMAD.SHL.U32 R10, R0, 0x2, RZ ;  /* 0x00000002000a7824 */ /* 0x000fe400078e00ff */
[----:B0-----:R-:W-:-:S03]  /*0180*/  IMAD.IADD R3, R7, 0x1, R0 ;  /* 0x0000000107037824 */ /* 0x001fc600078e0200 */
[----:B------:R-:W-:-:S04]  /*0190*/  IADD3 R2, PT, PT, R10, -0x1, RZ ;  /* 0xffffffff0a027810 */ /* 0x000fc80007ffe0ff */
[----:B------:R-:W-:-:S04]  /*01a0*/  LOP3.LUT P0, RZ, R2, R11, RZ, 0xc0, !PT ;  /* 0x0000000b02ff7212 */ /* 0x000fc8000780c0ff */
[----:B-1----:R-:W-:-:S13]  /*01b0*/  ISETP.GE.U32.OR P0, PT, R3, UR4, P0 ;  /* 0x0000000403007c0c */ /* 0x002fda0008706470 */
[----:B------:R-:W-:Y:S01]  /*01c0*/  @!P0 LEA R6, R0, R9, 0x3 ;  /* 0x0000000900068211 */ /* 0x000fe200078e18ff */
[----:B------:R-:W-:Y:S01]  /*01d0*/  @!P0 LDS.64 R4, [R9] ;  /* 0x0000000009048984 */ /* 0x000fe20000000a00 */
[----:B------:R-:W-:-:S03]  /*01e0*/  IMAD.MOV.U32 R0, RZ, RZ, R10 ;  /* 0x000000ffff007224 */ /* 0x000fc600078e000a */
[----:B------:R-:W0:Y:S02]  /*01f0*/  @!P0 LDS.64 R2, [R6] ;  /* 0x0000000006028984 */ /* 0x000e240000000a00 */
[----:B0-----:R-:W-:-:S07]  /*0200*/  @!P0 DADD R2, R2, R4 ;  /* 0x0000000002028229 */ /* 0x001fce0000000004 */
[----:B------:R2:W-:Y:S01]  /*0210*/  @!P0 STS.64 [R9], R2 ;  /* 0x0000000209008388 */ /* 0x0005e20000000a00 */
[----:B------:R-:W-:Y:S01]  /*0220*/  BAR.SYNC.DEFER_BLOCKING 0x0 ;  /* 0x0000000000007b1d */ /* 0x000fe20000010000 */
[----:B------:R-:W-:-:S13]  /*0230*/  ISETP.GE.U32.AND P0, PT, R10, UR8, PT ;  /* 0x000000080a007c0c */ /* 0x000fda000bf06070 */
[----:B--2---:R-:W-:Y:S05]  /*0240*/  @!P0 BRA `(.L_x_1) ;  /* 0xfffffffc00c88947 */ /* 0x004fea000383ffff */
.L_x_0:
[----:B------:R-:W-:Y:S05]  /*0250*/  @P1 EXIT ;  /* 0x000000000000194d */ /* 0x000fea0003800000 */
[----:B------:R-:W1:Y:S01]  /*0260*/  S2UR UR5, SR_CgaCtaId ;  /* 0x00000000000579c3 */ /* 0x000e620000008800 */
[----:B------:R-:W-:-:S07]  /*0270*/  UMOV UR4, 0x400 ;  /* 0x0000040000047882 */ /* 0x000fce0000000000 */
[----:B------:R-:W2:Y:S01]  /*0280*/  LDC.64 R4, c[0x0][0x388] ;  /* 0x0000e200ff047b82 */ /* 0x000ea20000000a00 */
[----:B-1----:R-:W-:Y:S01]  /*0290*/  ULEA UR4, UR5, UR4, 0x18 ;  /* 0x0000000405047291 */ /* 0x002fe2000f8ec0ff */
[----:B--2---:R-:W-:-:S08]  /*02a0*/  IMAD.WIDE.U32 R4, R8, 0x8, R4 ;  /* 0x0000000808047825 */ /* 0x004fd000078e0004 */
[----:B0-----:R-:W0:Y:S04]  /*02b0*/  LDS.64 R2, [UR4] ;  /* 0x00000004ff027984 */ /* 0x001e280008000a00 */
[----:B0-----:R-:W-:Y:S01]  /*02c0*/  STG.E.64 desc[UR6][R4.64], R2 ;  /* 0x0000000204007986 */ /* 0x001fe2000c101b06 */
[----:B------:R-:W-:Y:S05]  /*02d0*/  EXIT ;  /* 0x000000000000794d */ /* 0x000fea0003800000 */
.L_x_2:
[----:B------:R-:W-:-:S00]  /*02e0*/  BRA `(.L_x_2) ;  /* 0xfffffffc00fc7947 */ /* 0x000fc0000383ffff */
[----:B------:R-:W-:-:S00]  /*02f0*/  NOP ;  /* 0x0000000000007918 */ /* 0x000fc00000000000 */
        /* <DEDUP_REMOVED lines=8> */
.L_x_3:


//--------------------- .nv.shared._Z7kernel1PdS_i --------------------------
	.section	.nv.shared._Z7kernel1PdS_i,"aw",@nobits
	.sectionflags	@""
	.align	8
.nv.shared._Z7kernel1PdS_i:
	.zero		2048


//--------------------- .nv.shared.reserved.0     --------------------------
	.section	.nv.shared.reserved.0,"aw",@nobits
	.weak		__nv_reservedSMEM_offset_0_alias
	.size		__nv_reservedSMEM_offset_0_alias, 0, 64
	.other		__nv_reservedSMEM_offset_0_alias,@"STO_CUDA_RESERVED_SHARED STV_DEFAULT"
__nv_reservedSMEM_offset_0_alias:
	.zero		0
	.zero		64


//--------------------- .nv.constant0._Z7kernel1PdS_i --------------------------
	.section	.nv.constant0._Z7kernel1PdS_i,"a",@progbits
	.sectionflags	@""
	.align	4
.nv.constant0._Z7kernel1PdS_i:
	.zero		916


//--------------------- SYMBOLS --------------------------

	.type		.nv.reservedSmem.offset0,@object
	.size		.nv.reservedSmem.offset0,0x4
	.type		.nv.reservedSmem.cap,@object
	.size		.nv.reservedSmem.cap,0x4
